//
// Generated by NVIDIA NVVM Compiler
//
// Compiler Build ID: CL-36424714
// Cuda compilation tools, release 13.0, V13.0.88
// Based on NVVM 20.0.0
//

.version 9.0
.target sm_100
.address_size 64

	// .globl	_Z18brute_force_kernelPciPKhS1_mm
.const .align 1 .b8 d_alphabet[65] = {97, 98, 99, 100, 101, 102, 103, 104, 105, 106, 107, 108, 109, 110, 111, 112, 113, 114, 115, 116, 117, 118, 119, 120, 121, 122, 65, 66, 67, 68, 69, 70, 71, 72, 73, 74, 75, 76, 77, 78, 79, 80, 81, 82, 83, 84, 85, 86, 87, 88, 89, 90, 48, 49, 50, 51, 52, 53, 54, 55, 56, 57, 95, 45};

.visible .entry _Z18brute_force_kernelPciPKhS1_mm(
	.param .u64 .ptr .align 1 _Z18brute_force_kernelPciPKhS1_mm_param_0,
	.param .u32 _Z18brute_force_kernelPciPKhS1_mm_param_1,
	.param .u64 .ptr .align 1 _Z18brute_force_kernelPciPKhS1_mm_param_2,
	.param .u64 .ptr .align 1 _Z18brute_force_kernelPciPKhS1_mm_param_3,
	.param .u64 _Z18brute_force_kernelPciPKhS1_mm_param_4,
	.param .u64 _Z18brute_force_kernelPciPKhS1_mm_param_5
)
{
	.reg .pred 	%p<32>;
	.reg .b16 	%rs<80>;
	.reg .b32 	%r<145>;
	.reg .b64 	%rd<41>;

	ld.param.u64 	%rd5, [_Z18brute_force_kernelPciPKhS1_mm_param_0];
	ld.param.u64 	%rd6, [_Z18brute_force_kernelPciPKhS1_mm_param_4];
	ld.param.u64 	%rd7, [_Z18brute_force_kernelPciPKhS1_mm_param_5];
	cvta.to.global.u64 	%rd1, %rd5;
	mov.u32 	%r70, %ctaid.x;
	mov.u32 	%r71, %ntid.x;
	mul.wide.u32 	%rd8, %r70, %r71;
	mov.u32 	%r72, %tid.x;
	cvt.u64.u32 	%rd9, %r72;
	add.s64 	%rd10, %rd8, %rd9;
	add.s64 	%rd2, %rd10, %rd6;
	setp.ge.u64 	%p1, %rd2, %rd7;
	@%p1 bra 	$L__BB0_29;
	ld.param.u64 	%rd40, [_Z18brute_force_kernelPciPKhS1_mm_param_3];
	ld.param.u64 	%rd39, [_Z18brute_force_kernelPciPKhS1_mm_param_2];
	cvta.to.global.u64 	%rd11, %rd40;
	cvta.to.global.u64 	%rd12, %rd39;
	and.b64  	%rd13, %rd2, 63;
	mov.u64 	%rd14, d_alphabet;
	add.s64 	%rd15, %rd14, %rd13;
	ld.const.u8 	%rs1, [%rd15];
	shr.u64 	%rd16, %rd2, 6;
	and.b64  	%rd17, %rd16, 63;
	add.s64 	%rd18, %rd14, %rd17;
	ld.const.u8 	%rs2, [%rd18];
	shr.u64 	%rd19, %rd2, 12;
	and.b64  	%rd20, %rd19, 63;
	add.s64 	%rd21, %rd14, %rd20;
	ld.const.u8 	%rs3, [%rd21];
	shr.u64 	%rd22, %rd2, 18;
	and.b64  	%rd23, %rd22, 63;
	add.s64 	%rd24, %rd14, %rd23;
	ld.const.u8 	%rs4, [%rd24];
	shr.u64 	%rd25, %rd2, 24;
	and.b64  	%rd26, %rd25, 63;
	add.s64 	%rd27, %rd14, %rd26;
	ld.const.u8 	%rs5, [%rd27];
	shr.u64 	%rd28, %rd2, 30;
	and.b64  	%rd29, %rd28, 63;
	add.s64 	%rd30, %rd14, %rd29;
	ld.const.u8 	%rs6, [%rd30];
	shr.u64 	%rd31, %rd2, 36;
	and.b64  	%rd32, %rd31, 63;
	add.s64 	%rd33, %rd14, %rd32;
	ld.const.u8 	%rs7, [%rd33];
	shr.u64 	%rd34, %rd2, 42;
	and.b64  	%rd35, %rd34, 63;
	add.s64 	%rd36, %rd14, %rd35;
	ld.const.u8 	%rs8, [%rd36];
	ld.global.u8 	%rs24, [%rd12];
	ld.global.u8 	%rs9, [%rd12+1];
	ld.global.u8 	%rs10, [%rd12+2];
	ld.global.u8 	%rs11, [%rd12+3];
	ld.global.u8 	%rs12, [%rd12+4];
	ld.global.u8 	%rs13, [%rd12+5];
	ld.global.u8 	%rs14, [%rd12+6];
	ld.global.u8 	%rs15, [%rd12+7];
	ld.global.u8 	%rs16, [%rd11];
	ld.global.u8 	%rs17, [%rd11+1];
	ld.global.u8 	%rs18, [%rd11+2];
	ld.global.u8 	%rs19, [%rd11+3];
	ld.global.u8 	%rs20, [%rd11+4];
	ld.global.u8 	%rs21, [%rd11+5];
	ld.global.u8 	%rs22, [%rd11+6];
	ld.global.u8 	%rs23, [%rd11+7];
	xor.b16  	%rs25, %rs24, %rs1;
	mul.wide.u16 	%r73, %rs2, 256;
	cvt.u32.u16 	%r74, %rs3;
	shl.b32 	%r75, %r74, 16;
	and.b32  	%r76, %r75, 16711680;
	or.b32  	%r77, %r76, %r73;
	cvt.u32.u16 	%r78, %rs4;
	shl.b32 	%r79, %r78, 24;
	or.b32  	%r80, %r79, %r77;
	cvt.u32.u16 	%r81, %rs25;
	and.b32  	%r82, %r81, 255;
	and.b16  	%rs26, %rs25, 31;
	cvt.u32.u16 	%r1, %rs26;
	or.b32  	%r2, %r80, %r82;
	cvt.u32.u16 	%r83, %rs5;
	and.b32  	%r84, %r83, 255;
	mul.wide.u16 	%r85, %rs6, 256;
	or.b32  	%r86, %r85, %r84;
	cvt.u32.u16 	%r87, %rs7;
	shl.b32 	%r88, %r87, 16;
	and.b32  	%r89, %r88, 16711680;
	or.b32  	%r90, %r89, %r86;
	cvt.u32.u16 	%r91, %rs8;
	shl.b32 	%r92, %r91, 24;
	or.b32  	%r3, %r92, %r90;
	and.b16  	%rs27, %rs25, 1;
	setp.eq.b16 	%p2, %rs27, 1;
	@%p2 bra 	$L__BB0_3;
	shf.r.wrap.b32 	%r129, %r2, %r2, %r1;
	shf.r.wrap.b32 	%r130, %r3, %r3, %r1;
	bra.uni 	$L__BB0_4;
$L__BB0_3:
	shf.l.wrap.b32 	%r129, %r2, %r2, %r1;
	shf.l.wrap.b32 	%r130, %r3, %r3, %r1;
$L__BB0_4:
	shr.u32 	%r93, %r129, 8;
	cvt.u16.u32 	%rs28, %r93;
	xor.b16  	%rs29, %rs9, %rs28;
	and.b16  	%rs30, %rs29, 31;
	cvt.u32.u16 	%r10, %rs30;
	and.b32  	%r94, %r129, 255;
	and.b16  	%rs31, %rs29, 255;
	mul.wide.u16 	%r95, %rs31, 256;
	or.b32  	%r96, %r95, %r94;
	and.b32  	%r97, %r129, -65536;
	or.b32  	%r11, %r97, %r96;
	and.b16  	%rs32, %rs29, 1;
	setp.eq.b16 	%p3, %rs32, 1;
	not.pred 	%p4, %p3;
	@%p4 bra 	$L__BB0_6;
	shf.l.wrap.b32 	%r131, %r11, %r11, %r10;
	shf.l.wrap.b32 	%r132, %r130, %r130, %r10;
	bra.uni 	$L__BB0_7;
$L__BB0_6:
	shf.r.wrap.b32 	%r131, %r11, %r11, %r10;
	shf.r.wrap.b32 	%r132, %r130, %r130, %r10;
$L__BB0_7:
	{ .reg .b16 tmp; mov.b32 {tmp, %rs33}, %r131; }
	xor.b16  	%rs34, %rs10, %rs33;
	cvt.u32.u16 	%r98, %rs34;
	and.b16  	%rs35, %rs34, 31;
	cvt.u32.u16 	%r19, %rs35;
	and.b32  	%r99, %r131, 65535;
	shl.b32 	%r100, %r98, 16;
	and.b32  	%r101, %r100, 16711680;
	or.b32  	%r102, %r101, %r99;
	and.b32  	%r103, %r131, -16777216;
	or.b32  	%r20, %r103, %r102;
	and.b16  	%rs36, %rs34, 1;
	setp.eq.b16 	%p5, %rs36, 1;
	not.pred 	%p6, %p5;
	@%p6 bra 	$L__BB0_9;
	shf.l.wrap.b32 	%r133, %r20, %r20, %r19;
	shf.l.wrap.b32 	%r134, %r132, %r132, %r19;
	bra.uni 	$L__BB0_10;
$L__BB0_9:
	shf.r.wrap.b32 	%r133, %r20, %r20, %r19;
	shf.r.wrap.b32 	%r134, %r132, %r132, %r19;
$L__BB0_10:
	shr.u32 	%r104, %r133, 24;
	cvt.u16.u32 	%rs37, %r104;
	xor.b16  	%rs38, %rs11, %rs37;
	cvt.u32.u16 	%r105, %rs38;
	and.b16  	%rs39, %rs38, 31;
	cvt.u32.u16 	%r28, %rs39;
	and.b32  	%r106, %r133, 16777215;
	shl.b32 	%r107, %r105, 24;
	or.b32  	%r29, %r107, %r106;
	and.b16  	%rs40, %rs38, 1;
	setp.eq.b16 	%p7, %rs40, 1;
	not.pred 	%p8, %p7;
	@%p8 bra 	$L__BB0_12;
	shf.l.wrap.b32 	%r135, %r29, %r29, %r28;
	shf.l.wrap.b32 	%r136, %r134, %r134, %r28;
	bra.uni 	$L__BB0_13;
$L__BB0_12:
	shf.r.wrap.b32 	%r135, %r29, %r29, %r28;
	shf.r.wrap.b32 	%r136, %r134, %r134, %r28;
$L__BB0_13:
	cvt.u16.u32 	%rs41, %r136;
	xor.b16  	%rs42, %rs12, %rs41;
	cvt.u32.u16 	%r108, %rs42;
	and.b32  	%r109, %r108, 255;
	and.b16  	%rs43, %rs42, 31;
	cvt.u32.u16 	%r36, %rs43;
	and.b32  	%r110, %r136, -256;
	or.b32  	%r37, %r110, %r109;
	and.b16  	%rs44, %rs42, 1;
	setp.eq.b16 	%p9, %rs44, 1;
	not.pred 	%p10, %p9;
	@%p10 bra 	$L__BB0_15;
	shf.l.wrap.b32 	%r137, %r135, %r135, %r36;
	shf.l.wrap.b32 	%r138, %r37, %r37, %r36;
	bra.uni 	$L__BB0_16;
$L__BB0_15:
	shf.r.wrap.b32 	%r137, %r135, %r135, %r36;
	shf.r.wrap.b32 	%r138, %r37, %r37, %r36;
$L__BB0_16:
	shr.u32 	%r111, %r138, 8;
	cvt.u16.u32 	%rs45, %r111;
	xor.b16  	%rs46, %rs13, %rs45;
	and.b16  	%rs47, %rs46, 31;
	cvt.u32.u16 	%r44, %rs47;
	and.b32  	%r112, %r138, 255;
	and.b16  	%rs48, %rs46, 255;
	mul.wide.u16 	%r113, %rs48, 256;
	or.b32  	%r114, %r113, %r112;
	and.b32  	%r115, %r138, -65536;
	or.b32  	%r45, %r115, %r114;
	and.b16  	%rs49, %rs46, 1;
	setp.eq.b16 	%p11, %rs49, 1;
	not.pred 	%p12, %p11;
	@%p12 bra 	$L__BB0_18;
	shf.l.wrap.b32 	%r139, %r137, %r137, %r44;
	shf.l.wrap.b32 	%r140, %r45, %r45, %r44;
	bra.uni 	$L__BB0_19;
$L__BB0_18:
	shf.r.wrap.b32 	%r139, %r137, %r137, %r44;
	shf.r.wrap.b32 	%r140, %r45, %r45, %r44;
$L__BB0_19:
	{ .reg .b16 tmp; mov.b32 {tmp, %rs50}, %r140; }
	xor.b16  	%rs51, %rs14, %rs50;
	cvt.u32.u16 	%r116, %rs51;
	and.b16  	%rs52, %rs51, 31;
	cvt.u32.u16 	%r52, %rs52;
	shl.b32 	%r117, %r116, 16;
	and.b32  	%r118, %r117, 16711680;
	and.b32  	%r119, %r140, -16711681;
	or.b32  	%r53, %r119, %r118;
	and.b16  	%rs53, %rs51, 1;
	setp.eq.b16 	%p13, %rs53, 1;
	not.pred 	%p14, %p13;
	@%p14 bra 	$L__BB0_21;
	shf.l.wrap.b32 	%r141, %r139, %r139, %r52;
	shf.l.wrap.b32 	%r142, %r53, %r53, %r52;
	bra.uni 	$L__BB0_22;
$L__BB0_21:
	shf.r.wrap.b32 	%r141, %r139, %r139, %r52;
	shf.r.wrap.b32 	%r142, %r53, %r53, %r52;
$L__BB0_22:
	shr.u32 	%r120, %r142, 24;
	cvt.u16.u32 	%rs54, %r120;
	xor.b16  	%rs55, %rs15, %rs54;
	and.b16  	%rs56, %rs55, 31;
	cvt.u32.u16 	%r60, %rs56;
	and.b32  	%r121, %r142, 16777215;
	cvt.u32.u16 	%r122, %rs55;
	shl.b32 	%r123, %r122, 24;
	or.b32  	%r61, %r123, %r121;
	and.b16  	%rs57, %rs55, 1;
	setp.eq.b16 	%p15, %rs57, 1;
	not.pred 	%p16, %p15;
	@%p16 bra 	$L__BB0_24;
	shf.l.wrap.b32 	%r143, %r141, %r141, %r60;
	shf.l.wrap.b32 	%r144, %r61, %r61, %r60;
	bra.uni 	$L__BB0_25;
$L__BB0_24:
	shf.r.wrap.b32 	%r143, %r141, %r141, %r60;
	shf.r.wrap.b32 	%r144, %r61, %r61, %r60;
$L__BB0_25:
	cvt.u16.u32 	%rs58, %r143;
	and.b16  	%rs59, %rs58, 255;
	setp.ne.s16 	%p17, %rs16, %rs59;
	@%p17 bra 	$L__BB0_29;
	shr.u32 	%r124, %r144, 24;
	cvt.u16.u32 	%rs61, %r124;
	{ .reg .b16 tmp; mov.b32 {tmp, %rs62}, %r144; }
	and.b16  	%rs63, %rs62, 255;
	cvt.u16.u32 	%rs64, %r144;
	shr.u16 	%rs65, %rs64, 8;
	and.b16  	%rs66, %rs64, 255;
	shr.u32 	%r125, %r143, 24;
	cvt.u16.u32 	%rs67, %r125;
	{ .reg .b16 tmp; mov.b32 {tmp, %rs68}, %r143; }
	and.b16  	%rs69, %rs68, 255;
	shr.u16 	%rs71, %rs58, 8;
	setp.ne.s16 	%p18, %rs17, %rs71;
	setp.ne.s16 	%p19, %rs18, %rs69;
	or.pred  	%p20, %p18, %p19;
	setp.ne.s16 	%p21, %rs19, %rs67;
	or.pred  	%p22, %p20, %p21;
	setp.ne.s16 	%p23, %rs20, %rs66;
	or.pred  	%p24, %p22, %p23;
	setp.ne.s16 	%p25, %rs21, %rs65;
	or.pred  	%p26, %p24, %p25;
	setp.ne.s16 	%p27, %rs22, %rs63;
	or.pred  	%p28, %p26, %p27;
	setp.ne.s16 	%p29, %rs23, %rs61;
	or.pred  	%p30, %p28, %p29;
	@%p30 bra 	$L__BB0_29;
	ld.param.u32 	%r128, [_Z18brute_force_kernelPciPKhS1_mm_param_1];
	atom.global.add.u32 	%r68, [%rd1], 1;
	add.s32 	%r126, %r128, -1;
	setp.ge.s32 	%p31, %r68, %r126;
	@%p31 bra 	$L__BB0_29;
	mul.lo.s32 	%r127, %r68, 9;
	cvt.s64.s32 	%rd37, %r127;
	add.s64 	%rd38, %rd1, %rd37;
	st.global.u8 	[%rd38+9], %rs1;
	st.global.u8 	[%rd38+10], %rs2;
	st.global.u8 	[%rd38+11], %rs3;
	st.global.u8 	[%rd38+12], %rs4;
	st.global.u8 	[%rd38+13], %rs5;
	st.global.u8 	[%rd38+14], %rs6;
	st.global.u8 	[%rd38+15], %rs7;
	st.global.u8 	[%rd38+16], %rs8;
	mov.b16 	%rs79, 0;
	st.global.u8 	[%rd38+17], %rs79;
$L__BB0_29:
	ret;

}


// ===== COMPILED SASS (sm_100) =====

	.target	sm_100

	.elftype	@"ET_EXEC"


//--------------------- .note.nv.tkinfo           --------------------------
	.section	.note.nv.tkinfo,"",@"SHT_NOTE"
	.sectionflags	@"SHF_NOTE_NV_TKINFO"
	.tkinfo
        /*0018*/ 	.word	0x00000002
        /*0030*/ 	.string	""
        /*0030*/ 	.string	"ptxas"
        /*0030*/ 	.string	"Cuda compilation tools, release 13.0, V13.0.88"
        /*0030*/ 	.string	"Build cuda_13.0.r13.0/compiler.36424714_0"
        /*0030*/ 	.string	"-arch sm_100 -m 64 "



//--------------------- .note.nv.cuinfo           --------------------------
	.section	.note.nv.cuinfo,"",@"SHT_NOTE"
	.sectionflags	@"SHF_NOTE_NV_CUINFO"
        /*0018*/ 	.short	0x0002
        /*001a*/ 	.short	0x0064
        /*001c*/ 	.short	0x0082
	.zero		2


//--------------------- .nv.info                  --------------------------
	.section	.nv.info,"",@"SHT_CUDA_INFO"
	.align	4


	//----- nvinfo : EIATTR_REGCOUNT
	.align		4
        /*0000*/ 	.byte	0x04, 0x2f
        /*0002*/ 	.short	(.L_2 - .L_1)
	.align		4
.L_1:
        /*0004*/ 	.word	index@(_Z18brute_force_kernelPciPKhS1_mm)
        /*0008*/ 	.word	0x0000001c


	//----- nvinfo : EIATTR_FRAME_SIZE
	.align		4
.L_2:
        /*000c*/ 	.byte	0x04, 0x11
        /*000e*/ 	.short	(.L_4 - .L_3)
	.align		4
.L_3:
        /*0010*/ 	.word	index@(_Z18brute_force_kernelPciPKhS1_mm)
        /*0014*/ 	.word	0x00000000


	//----- nvinfo : EIATTR_MIN_STACK_SIZE
	.align		4
.L_4:
        /*0018*/ 	.byte	0x04, 0x12
        /*001a*/ 	.short	(.L_6 - .L_5)
	.align		4
.L_5:
        /*001c*/ 	.word	index@(_Z18brute_force_kernelPciPKhS1_mm)
        /*0020*/ 	.word	0x00000000
.L_6:


//--------------------- .nv.compat                --------------------------
	.section	.nv.compat,"",@"SHT_CUDA_COMPAT_INFO"
	.align	4
        /*0000*/ 	.byte	0x02, 0x09, 0x00, 0x00, 0x02, 0x02, 0x01, 0x00, 0x02, 0x05, 0x05, 0x00, 0x03, 0x07, 0x01, 0x01
        /*0010*/ 	.byte	0x02, 0x03, 0x00, 0x00, 0x02, 0x06, 0x01, 0x00, 0x04, 0x0b, 0x08, 0x00, 0x09, 0x00, 0x00, 0x00
        /*0020*/ 	.byte	0x00, 0x00, 0x00, 0x00


//--------------------- .nv.info._Z18brute_force_kernelPciPKhS1_mm --------------------------
	.section	.nv.info._Z18brute_force_kernelPciPKhS1_mm,"",@"SHT_CUDA_INFO"
	.sectionflags	@""
	.align	4


	//----- nvinfo : EIATTR_CUDA_API_VERSION
	.align		4
        /*0000*/ 	.byte	0x04, 0x37
        /*0002*/ 	.short	(.L_8 - .L_7)
.L_7:
        /*0004*/ 	.word	0x00000082


	//----- nvinfo : EIATTR_KPARAM_INFO
	.align		4
.L_8:
        /*0008*/ 	.byte	0x04, 0x17
        /*000a*/ 	.short	(.L_10 - .L_9)
.L_9:
        /*000c*/ 	.word	0x00000000
        /*0010*/ 	.short	0x0005
        /*0012*/ 	.short	0x0028
        /*0014*/ 	.byte	0x00, 0xf0, 0x21, 0x00


	//----- nvinfo : EIATTR_KPARAM_INFO
	.align		4
.L_10:
        /*0018*/ 	.byte	0x04, 0x17
        /*001a*/ 	.short	(.L_12 - .L_11)
.L_11:
        /*001c*/ 	.word	0x00000000
        /*0020*/ 	.short	0x0004
        /*0022*/ 	.short	0x0020
        /*0024*/ 	.byte	0x00, 0xf0, 0x21, 0x00


	//----- nvinfo : EIATTR_KPARAM_INFO
	.align		4
.L_12:
        /*0028*/ 	.byte	0x04, 0x17
        /*002a*/ 	.short	(.L_14 - .L_13)
.L_13:
        /*002c*/ 	.word	0x00000000
        /*0030*/ 	.short	0x0003
        /*0032*/ 	.short	0x0018
        /*0034*/ 	.byte	0x00, 0xf5, 0x21, 0x00


	//----- nvinfo : EIATTR_KPARAM_INFO
	.align		4
.L_14:
        /*0038*/ 	.byte	0x04, 0x17
        /*003a*/ 	.short	(.L_16 - .L_15)
.L_15:
        /*003c*/ 	.word	0x00000000
        /*0040*/ 	.short	0x0002
        /*0042*/ 	.short	0x0010
        /*0044*/ 	.byte	0x00, 0xf5, 0x21, 0x00


	//----- nvinfo : EIATTR_KPARAM_INFO
	.align		4
.L_16:
        /*0048*/ 	.byte	0x04, 0x17
        /*004a*/ 	.short	(.L_18 - .L_17)
.L_17:
        /*004c*/ 	.word	0x00000000
        /*0050*/ 	.short	0x0001
        /*0052*/ 	.short	0x0008
        /*0054*/ 	.byte	0x00, 0xf0, 0x11, 0x00


	//----- nvinfo : EIATTR_KPARAM_INFO
	.align		4
.L_18:
        /*0058*/ 	.byte	0x04, 0x17
        /*005a*/ 	.short	(.L_20 - .L_19)
.L_19:
        /*005c*/ 	.word	0x00000000
        /*0060*/ 	.short	0x0000
        /*0062*/ 	.short	0x0000
        /*0064*/ 	.byte	0x00, 0xf5, 0x21, 0x00


	//----- nvinfo : EIATTR_SPARSE_MMA_MASK
	.align		4
.L_20:
        /*0068*/ 	.byte	0x03, 0x50
        /*006a*/ 	.short	0x0000


	//----- nvinfo : EIATTR_MAXREG_COUNT
	.align		4
        /*006c*/ 	.byte	0x03, 0x1b
        /*006e*/ 	.short	0x00ff


	//----- nvinfo : EIATTR_MERCURY_ISA_VERSION
	.align		4
        /*0070*/ 	.byte	0x03, 0x5f
        /*0072*/ 	.short	0x0101


	//----- nvinfo : EIATTR_INT_WARP_WIDE_INSTR_OFFSETS
	.align		4
        /*0074*/ 	.byte	0x04, 0x31
        /*0076*/ 	.short	(.L_22 - .L_21)


	//   ....[0]....
.L_21:
        /*0078*/ 	.word	0x00000b90


	//   ....[1]....
        /*007c*/ 	.word	0x00000c40


	//----- nvinfo : EIATTR_VRC_CTA_INIT_COUNT
	.align		4
.L_22:
        /*0080*/ 	.byte	0x02, 0x4a
	.zero		1
	.zero		1


	//----- nvinfo : EIATTR_EXIT_INSTR_OFFSETS
	.align		4
        /*0084*/ 	.byte	0x04, 0x1c
        /*0086*/ 	.short	(.L_24 - .L_23)


	//   ....[0]....
.L_23:
        /*0088*/ 	.word	0x000000b0


	//   ....[1]....
        /*008c*/ 	.word	0x00000930


	//   ....[2]....
        /*0090*/ 	.word	0x00000b70


	//   ....[3]....
        /*0094*/ 	.word	0x00000c70


	//   ....[4]....
        /*0098*/ 	.word	0x00000d50


	//----- nvinfo : EIATTR_CBANK_PARAM_SIZE
	.align		4
.L_24:
        /*009c*/ 	.byte	0x03, 0x19
        /*009e*/ 	.short	0x0030


	//----- nvinfo : EIATTR_PARAM_CBANK
	.align		4
        /*00a0*/ 	.byte	0x04, 0x0a
        /*00a2*/ 	.short	(.L_26 - .L_25)
	.align		4
.L_25:
        /*00a4*/ 	.word	index@(.nv.constant0._Z18brute_force_kernelPciPKhS1_mm)
        /*00a8*/ 	.short	0x0380
        /*00aa*/ 	.short	0x0030


	//----- nvinfo : EIATTR_SW_WAR
	.align		4
.L_26:
        /*00ac*/ 	.byte	0x04, 0x36
        /*00ae*/ 	.short	(.L_28 - .L_27)
.L_27:
        /*00b0*/ 	.word	0x00000008
.L_28:


//--------------------- .nv.callgraph             --------------------------
	.section	.nv.callgraph,"",@"SHT_CUDA_CALLGRAPH"
	.align	4
	.sectionentsize	8
	.align		4
        /*0000*/ 	.word	0x00000000
	.align		4
        /*0004*/ 	.word	0xffffffff
	.align		4
        /*0008*/ 	.word	0x00000000
	.align		4
        /*000c*/ 	.word	0xfffffffe
	.align		4
        /*0010*/ 	.word	0x00000000
	.align		4
        /*0014*/ 	.word	0xfffffffd
	.align		4
        /*0018*/ 	.word	0x00000000
	.align		4
        /*001c*/ 	.word	0xfffffffc


//--------------------- .nv.constant3             --------------------------
	.section	.nv.constant3,"a",@progbits
.nv.constant3:
	.type		d_alphabet,@object
	.size		d_alphabet,(.L_0 - d_alphabet)
d_alphabet:
        /*0000*/ 	.byte	0x61, 0x62, 0x63, 0x64, 0x65, 0x66, 0x67, 0x68, 0x69, 0x6a, 0x6b, 0x6c, 0x6d, 0x6e, 0x6f, 0x70
        /*0010*/ 	.byte	0x71, 0x72, 0x73, 0x74, 0x75, 0x76, 0x77, 0x78, 0x79, 0x7a, 0x41, 0x42, 0x43, 0x44, 0x45, 0x46
        /*0020*/ 	.byte	0x47, 0x48, 0x49, 0x4a, 0x4b, 0x4c, 0x4d, 0x4e, 0x4f, 0x50, 0x51, 0x52, 0x53, 0x54, 0x55, 0x56
        /*0030*/ 	.byte	0x57, 0x58, 0x59, 0x5a, 0x30, 0x31, 0x32, 0x33, 0x34, 0x35, 0x36, 0x37, 0x38, 0x39, 0x5f, 0x2d
        /*0040*/ 	.byte	0x00
.L_0:


//--------------------- .text._Z18brute_force_kernelPciPKhS1_mm --------------------------
	.section	.text._Z18brute_force_kernelPciPKhS1_mm,"ax",@progbits
	.align	128
        .global         _Z18brute_force_kernelPciPKhS1_mm
        .type           _Z18brute_force_kernelPciPKhS1_mm,@function
        .size           _Z18brute_force_kernelPciPKhS1_mm,(.L_x_1 - _Z18brute_force_kernelPciPKhS1_mm)
        .other          _Z18brute_force_kernelPciPKhS1_mm,@"STO_CUDA_ENTRY STV_DEFAULT"
_Z18brute_force_kernelPciPKhS1_mm:
.text._Z18brute_force_kernelPciPKhS1_mm:
[----:B------:R-:W-:Y:S01]  /*0000*/  LDC R1, c[0x0][0x37c] ;  /* 0x0000df00ff017b82 */ /* 0x000fe20000000800 */
[----:B------:R-:W0:Y:S07]  /*0010*/  S2R R2, SR_TID.X ;  /* 0x0000000000027919 */ /* 0x000e2e0000002100 */
[----:B------:R-:W0:Y:S01]  /*0020*/  S2UR UR4, SR_CTAID.X ;  /* 0x00000000000479c3 */ /* 0x000e220000002500 */
[----:B------:R-:W1:Y:S01]  /*0030*/  LDCU.128 UR8, c[0x0][0x3a0] ;  /* 0x00007400ff0877ac */ /* 0x000e620008000c00 */
[----:B------:R-:W-:-:S06]  /*0040*/  IMAD.MOV.U32 R3, RZ, RZ, RZ ;  /* 0x000000ffff037224 */ /* 0x000fcc00078e00ff */
[----:B------:R-:W0:Y:S02]  /*0050*/  LDC R5, c[0x0][0x360] ;  /* 0x0000d800ff057b82 */ /* 0x000e240000000800 */
[----:B0-----:R-:W-:-:S03]  /*0060*/  IMAD.WIDE.U32 R2, R5, UR4, R2 ;  /* 0x0000000405027c25 */ /* 0x001fc6000f8e0002 */
[----:B-1----:R-:W-:-:S04]  /*0070*/  IADD3 R7, P0, PT, R2, UR8, RZ ;  /* 0x0000000802077c10 */ /* 0x002fc8000ff1e0ff */
[----:B------:R-:W-:Y:S02]  /*0080*/  IADD3.X R8, PT, PT, R3, UR9, RZ, P0, !PT ;  /* 0x0000000903087c10 */ /* 0x000fe400087fe4ff */
[----:B------:R-:W-:-:S04]  /*0090*/  ISETP.GE.U32.AND P0, PT, R7, UR10, PT ;  /* 0x0000000a07007c0c */ /* 0x000fc8000bf06070 */
[----:B------:R-:W-:-:S13]  /*00a0*/  ISETP.GE.U32.AND.EX P0, PT, R8, UR11, PT, P0 ;  /* 0x0000000b08007c0c */ /* 0x000fda000bf06100 */
[----:B------:R-:W-:Y:S05]  /*00b0*/  @P0 EXIT ;  /* 0x000000000000094d */ /* 0x000fea0003800000 */
[----:B------:R-:W0:Y:S01]  /*00c0*/  LDC.64 R10, c[0x0][0x390] ;  /* 0x0000e400ff0a7b82 */ /* 0x000e220000000a00 */
[----:B------:R-:W0:Y:S02]  /*00d0*/  LDCU.64 UR6, c[0x0][0x358] ;  /* 0x00006b00ff0677ac */ /* 0x000e240008000a00 */
[----:B0-----:R-:W2:Y:S04]  /*00e0*/  LDG.E.U8 R19, desc[UR6][R10.64] ;  /* 0x000000060a137981 */ /* 0x001ea8000c1e1100 */
[----:B------:R-:W3:Y:S04]  /*00f0*/  LDG.E.U8 R9, desc[UR6][R10.64+0x1] ;  /* 0x000001060a097981 */ /* 0x000ee8000c1e1100 */
[----:B------:R-:W4:Y:S04]  /*0100*/  LDG.E.U8 R17, desc[UR6][R10.64+0x2] ;  /* 0x000002060a117981 */ /* 0x000f28000c1e1100 */
[----:B------:R-:W5:Y:S04]  /*0110*/  LDG.E.U8 R16, desc[UR6][R10.64+0x3] ;  /* 0x000003060a107981 */ /* 0x000f68000c1e1100 */
[----:B------:R-:W5:Y:S04]  /*0120*/  LDG.E.U8 R14, desc[UR6][R10.64+0x4] ;  /* 0x000004060a0e7981 */ /* 0x000f68000c1e1100 */
[----:B------:R-:W5:Y:S04]  /*0130*/  LDG.E.U8 R15, desc[UR6][R10.64+0x5] ;  /* 0x000005060a0f7981 */ /* 0x000f68000c1e1100 */
[----:B------:R-:W5:Y:S04]  /*0140*/  LDG.E.U8 R13, desc[UR6][R10.64+0x6] ;  /* 0x000006060a0d7981 */ /* 0x000f68000c1e1100 */
[----:B------:R0:W5:Y:S01]  /*0150*/  LDG.E.U8 R12, desc[UR6][R10.64+0x7] ;  /* 0x000007060a0c7981 */ /* 0x000162000c1e1100 */
[----:B------:R-:W1:Y:S01]  /*0160*/  LDC.64 R2, c[0x0][0x398] ;  /* 0x0000e600ff027b82 */ /* 0x000e620000000a00 */
[----:B------:R-:W-:-:S02]  /*0170*/  SHF.R.U64 R4, R7, 0xc, R8 ;  /* 0x0000000c07047819 */ /* 0x000fc40000001208 */
[C---:B------:R-:W-:Y:S02]  /*0180*/  LOP3.LUT R0, R7.reuse, 0x3f, RZ, 0xc0, !PT ;  /* 0x0000003f07007812 */ /* 0x040fe400078ec0ff */
[----:B------:R-:W-:Y:S02]  /*0190*/  LOP3.LUT R4, R4, 0x3f, RZ, 0xc0, !PT ;  /* 0x0000003f04047812 */ /* 0x000fe400078ec0ff */
[C-C-:B------:R-:W-:Y:S02]  /*01a0*/  SHF.R.U64 R5, R7.reuse, 0x6, R8.reuse ;  /* 0x0000000607057819 */ /* 0x140fe40000001208 */
[----:B------:R-:W2:Y:S01]  /*01b0*/  LDC.U8 R0, c[0x3][R0] ;  /* 0x00c0000000007b82 */ /* 0x000ea20000000000 */
[----:B------:R-:W-:Y:S02]  /*01c0*/  SHF.R.U64 R6, R7, 0x12, R8 ;  /* 0x0000001207067819 */ /* 0x000fe40000001208 */
[----:B------:R-:W-:Y:S02]  /*01d0*/  LOP3.LUT R5, R5, 0x3f, RZ, 0xc0, !PT ;  /* 0x0000003f05057812 */ /* 0x000fe400078ec0ff */
[----:B------:R-:W-:-:S03]  /*01e0*/  LOP3.LUT R6, R6, 0x3f, RZ, 0xc0, !PT ;  /* 0x0000003f06067812 */ /* 0x000fc600078ec0ff */
[----:B------:R-:W0:Y:S01]  /*01f0*/  LDC.U8 R4, c[0x3][R4] ;  /* 0x00c0000004047b82 */ /* 0x000e220000000000 */
[----:B-1----:R-:W5:Y:S07]  /*0200*/  LDG.E.U8 R11, desc[UR6][R2.64] ;  /* 0x00000006020b7981 */ /* 0x002f6e000c1e1100 */
[----:B------:R-:W1:Y:S08]  /*0210*/  LDC.U8 R5, c[0x3][R5] ;  /* 0x00c0000005057b82 */ /* 0x000e700000000000 */
[----:B------:R-:W1:Y:S01]  /*0220*/  LDC.U8 R6, c[0x3][R6] ;  /* 0x00c0000006067b82 */ /* 0x000e620000000000 */
[----:B------:R-:W-:Y:S01]  /*0230*/  SHF.R.U64 R25, R7, 0x18, R8 ;  /* 0x0000001807197819 */ /* 0x000fe20000001208 */
[----:B0-----:R-:W-:-:S05]  /*0240*/  IMAD.U32 R10, R4, 0x10000, RZ ;  /* 0x00010000040a7824 */ /* 0x001fca00078e00ff */
[----:B------:R-:W-:-:S05]  /*0250*/  LOP3.LUT R10, R10, 0xff0000, RZ, 0xc0, !PT ;  /* 0x00ff00000a0a7812 */ /* 0x000fca00078ec0ff */
[----:B-1----:R-:W-:-:S04]  /*0260*/  IMAD R21, R5, 0x100, R10 ;  /* 0x0000010005157824 */ /* 0x002fc800078e020a */
[----:B------:R-:W-:Y:S01]  /*0270*/  IMAD R21, R6, 0x1000000, R21 ;  /* 0x0100000006157824 */ /* 0x000fe200078e0215 */
[----:B------:R-:W-:Y:S02]  /*0280*/  LOP3.LUT R25, R25, 0x3f, RZ, 0xc0, !PT ;  /* 0x0000003f19197812 */ /* 0x000fe400078ec0ff */
[----:B------:R-:W-:-:S04]  /*0290*/  SHF.R.U32.HI R24, RZ, 0xa, R8 ;  /* 0x0000000aff187819 */ /* 0x000fc80000011608 */
[----:B------:R-:W-:Y:S02]  /*02a0*/  LOP3.LUT R24, R24, 0x3f, RZ, 0xc0, !PT ;  /* 0x0000003f18187812 */ /* 0x000fe400078ec0ff */
[----:B--2---:R-:W-:-:S04]  /*02b0*/  LOP3.LUT R19, R19, R0, RZ, 0x3c, !PT ;  /* 0x0000000013137212 */ /* 0x004fc800078e3cff */
[----:B------:R-:W-:-:S04]  /*02c0*/  LOP3.LUT R18, R19, 0x1, RZ, 0xc0, !PT ;  /* 0x0000000113127812 */ /* 0x000fc800078ec0ff */
[----:B------:R-:W-:Y:S02]  /*02d0*/  ISETP.NE.U32.AND P0, PT, R18, 0x1, PT ;  /* 0x000000011200780c */ /* 0x000fe40003f05070 */
[C---:B------:R-:W-:Y:S02]  /*02e0*/  LOP3.LUT R10, R19.reuse, 0xff, RZ, 0xc0, !PT ;  /* 0x000000ff130a7812 */ /* 0x040fe400078ec0ff */
[----:B------:R-:W-:-:S03]  /*02f0*/  LOP3.LUT R18, R19, 0x1f, RZ, 0xc0, !PT ;  /* 0x0000001f13127812 */ /* 0x000fc600078ec0ff */
[----:B------:R-:W-:Y:S01]  /*0300*/  IMAD.IADD R21, R21, 0x1, R10 ;  /* 0x0000000115157824 */ /* 0x000fe200078e020a */
[----:B------:R-:W-:-:S05]  /*0310*/  SHF.R.U32.HI R10, RZ, 0x4, R8 ;  /* 0x00000004ff0a7819 */ /* 0x000fca0000011608 */
[CCC-:B------:R-:W-:Y:S02]  /*0320*/  @P0 SHF.R.W.U32 R19, R21.reuse, R18.reuse, R21.reuse ;  /* 0x0000001215130219 */ /* 0x1c0fe40000001e15 */
[----:B------:R-:W-:Y:S02]  /*0330*/  @!P0 SHF.L.W.U32.HI R19, R21, R18, R21 ;  /* 0x0000001215138219 */ /* 0x000fe40000010e15 */
[----:B------:R-:W-:Y:S02]  /*0340*/  SHF.R.U64 R21, R7, 0x1e, R8 ;  /* 0x0000001e07157819 */ /* 0x000fe40000001208 */
[----:B------:R-:W-:Y:S02]  /*0350*/  LOP3.LUT R7, R10, 0x3f, RZ, 0xc0, !PT ;  /* 0x0000003f0a077812 */ /* 0x000fe400078ec0ff */
[----:B------:R-:W-:-:S04]  /*0360*/  SHF.R.U32.HI R20, RZ, 0x8, R19 ;  /* 0x00000008ff147819 */ /* 0x000fc80000011613 */
[----:B---3--:R-:W-:Y:S01]  /*0370*/  LOP3.LUT R20, R9, R20, RZ, 0x3c, !PT ;  /* 0x0000001409147212 */ /* 0x008fe200078e3cff */
[----:B------:R-:W0:Y:S01]  /*0380*/  LDC.U8 R7, c[0x3][R7] ;  /* 0x00c0000007077b82 */ /* 0x000e220000000000 */
[----:B------:R-:W-:Y:S02]  /*0390*/  LOP3.LUT R9, R21, 0x3f, RZ, 0xc0, !PT ;  /* 0x0000003f15097812 */ /* 0x000fe400078ec0ff */
[----:B------:R-:W-:-:S05]  /*03a0*/  LOP3.LUT R10, R20, 0x1, RZ, 0xc0, !PT ;  /* 0x00000001140a7812 */ /* 0x000fca00078ec0ff */
[----:B------:R1:W2:Y:S01]  /*03b0*/  LDC.U8 R8, c[0x3][R25] ;  /* 0x00c0000019087b82 */ /* 0x0002a20000000000 */
[----:B------:R-:W-:Y:S02]  /*03c0*/  LOP3.LUT R21, R19, 0xff, RZ, 0xc0, !PT ;  /* 0x000000ff13157812 */ /* 0x000fe400078ec0ff */
[----:B------:R-:W-:-:S05]  /*03d0*/  ISETP.NE.U32.AND P1, PT, R10, 0x1, PT ;  /* 0x000000010a00780c */ /* 0x000fca0003f25070 */
[----:B------:R-:W2:Y:S01]  /*03e0*/  LDC.U8 R9, c[0x3][R9] ;  /* 0x00c0000009097b82 */ /* 0x000ea20000000000 */
[----:B------:R-:W-:Y:S02]  /*03f0*/  LOP3.LUT R22, R19, 0xffff0000, RZ, 0xc0, !PT ;  /* 0xffff000013167812 */ /* 0x000fe400078ec0ff */
[C---:B------:R-:W-:Y:S02]  /*0400*/  PRMT R21, R20.reuse, 0x7604, R21 ;  /* 0x0000760414157816 */ /* 0x040fe40000000015 */
[----:B------:R-:W-:-:S03]  /*0410*/  LOP3.LUT R19, R20, 0x1f, RZ, 0xc0, !PT ;  /* 0x0000001f14137812 */ /* 0x000fc600078ec0ff */
[----:B------:R-:W3:Y:S01]  /*0420*/  LDC.U8 R10, c[0x3][R24] ;  /* 0x00c00000180a7b82 */ /* 0x000ee20000000000 */
[----:B------:R-:W-:-:S05]  /*0430*/  IMAD.IADD R22, R21, 0x1, R22 ;  /* 0x0000000115167824 */ /* 0x000fca00078e0216 */
[CCC-:B------:R-:W-:Y:S02]  /*0440*/  @!P1 SHF.L.W.U32.HI R21, R22.reuse, R19.reuse, R22.reuse ;  /* 0x0000001316159219 */ /* 0x1c0fe40000010e16 */
[----:B------:R-:W-:-:S04]  /*0450*/  @P1 SHF.R.W.U32 R21, R22, R19, R22 ;  /* 0x0000001316151219 */ /* 0x000fc80000001e16 */
[----:B------:R-:W-:-:S04]  /*0460*/  PRMT R20, R21, 0x7632, R20 ;  /* 0x0000763215147816 */ /* 0x000fc80000000014 */
[----:B----4-:R-:W-:-:S05]  /*0470*/  LOP3.LUT R23, R17, R20, RZ, 0x3c, !PT ;  /* 0x0000001411177212 */ /* 0x010fca00078e3cff */
[C---:B------:R-:W-:Y:S01]  /*0480*/  IMAD.U32 R17, R23.reuse, 0x10000, RZ ;  /* 0x0001000017117824 */ /* 0x040fe200078e00ff */
[----:B------:R-:W-:-:S04]  /*0490*/  LOP3.LUT R22, R23, 0x1, RZ, 0xc0, !PT ;  /* 0x0000000117167812 */ /* 0x000fc800078ec0ff */
[----:B------:R-:W-:Y:S02]  /*04a0*/  LOP3.LUT R20, R17, 0xff0000, RZ, 0xc0, !PT ;  /* 0x00ff000011147812 */ /* 0x000fe400078ec0ff */
[----:B------:R-:W-:Y:S02]  /*04b0*/  ISETP.NE.U32.AND P2, PT, R22, 0x1, PT ;  /* 0x000000011600780c */ /* 0x000fe40003f45070 */
[----:B------:R-:W-:Y:S01]  /*04c0*/  LOP3.LUT R22, R20, 0xffff, R21, 0xf8, !PT ;  /* 0x0000ffff14167812 */ /* 0x000fe200078ef815 */
[----:B0-----:R-:W-:-:S03]  /*04d0*/  IMAD.U32 R20, R7, 0x10000, RZ ;  /* 0x0001000007147824 */ /* 0x001fc600078e00ff */
[----:B-1----:R-:W-:Y:S02]  /*04e0*/  LOP3.LUT R25, R22, 0xff000000, R21, 0xf8, !PT ;  /* 0xff00000016197812 */ /* 0x002fe400078ef815 */
[----:B------:R-:W-:Y:S02]  /*04f0*/  LOP3.LUT R22, R20, 0xff0000, RZ, 0xc0, !PT ;  /* 0x00ff000014167812 */ /* 0x000fe400078ec0ff */
[----:B------:R-:W-:Y:S01]  /*0500*/  LOP3.LUT R20, R23, 0x1f, RZ, 0xc0, !PT ;  /* 0x0000001f17147812 */ /* 0x000fe200078ec0ff */
[----:B--2---:R-:W-:-:S04]  /*0510*/  IMAD R17, R9, 0x100, R8 ;  /* 0x0000010009117824 */ /* 0x004fc800078e0208 */
[----:B------:R-:W-:Y:S01]  /*0520*/  IMAD.IADD R21, R17, 0x1, R22 ;  /* 0x0000000111157824 */ /* 0x000fe200078e0216 */
[CCC-:B------:R-:W-:Y:S02]  /*0530*/  @!P2 SHF.L.W.U32.HI R17, R25.reuse, R20.reuse, R25.reuse ;  /* 0x000000141911a219 */ /* 0x1c0fe40000010e19 */
[----:B------:R-:W-:Y:S01]  /*0540*/  @P2 SHF.R.W.U32 R17, R25, R20, R25 ;  /* 0x0000001419112219 */ /* 0x000fe20000001e19 */
[----:B---3--:R-:W-:-:S03]  /*0550*/  IMAD R21, R10, 0x1000000, R21 ;  /* 0x010000000a157824 */ /* 0x008fc600078e0215 */
[----:B------:R-:W-:Y:S02]  /*0560*/  SHF.R.U32.HI R23, RZ, 0x18, R17 ;  /* 0x00000018ff177819 */ /* 0x000fe40000011611 */
[CCC-:B------:R-:W-:Y:S02]  /*0570*/  @P0 SHF.R.W.U32 R22, R21.reuse, R18.reuse, R21.reuse ;  /* 0x0000001215160219 */ /* 0x1c0fe40000001e15 */
[----:B-----5:R-:W-:Y:S02]  /*0580*/  LOP3.LUT R16, R16, R23, RZ, 0x3c, !PT ;  /* 0x0000001710107212 */ /* 0x020fe400078e3cff */
[----:B------:R-:W-:Y:S02]  /*0590*/  @!P0 SHF.L.W.U32.HI R22, R21, R18, R21 ;  /* 0x0000001215168219 */ /* 0x000fe40000010e15 */
[----:B------:R-:W-:-:S04]  /*05a0*/  LOP3.LUT R18, R16, 0x1, RZ, 0xc0, !PT ;  /* 0x0000000110127812 */ /* 0x000fc800078ec0ff */
[----:B------:R-:W-:Y:S02]  /*05b0*/  ISETP.NE.U32.AND P0, PT, R18, 0x1, PT ;  /* 0x000000011200780c */ /* 0x000fe40003f05070 */
[CCC-:B------:R-:W-:Y:S02]  /*05c0*/  @!P1 SHF.L.W.U32.HI R21, R22.reuse, R19.reuse, R22.reuse ;  /* 0x0000001316159219 */ /* 0x1c0fe40000010e16 */
[----:B------:R-:W-:Y:S02]  /*05d0*/  @P1 SHF.R.W.U32 R21, R22, R19, R22 ;  /* 0x0000001316151219 */ /* 0x000fe40000001e16 */
[----:B------:R-:W-:Y:S02]  /*05e0*/  LOP3.LUT R18, R16, 0x1f, RZ, 0xc0, !PT ;  /* 0x0000001f10127812 */ /* 0x000fe400078ec0ff */
[CCC-:B------:R-:W-:Y:S02]  /*05f0*/  @!P2 SHF.L.W.U32.HI R19, R21.reuse, R20.reuse, R21.reuse ;  /* 0x000000141513a219 */ /* 0x1c0fe40000010e15 */
[----:B------:R-:W-:-:S04]  /*0600*/  @P2 SHF.R.W.U32 R19, R21, R20, R21 ;  /* 0x0000001415132219 */ /* 0x000fc80000001e15 */
[CCC-:B------:R-:W-:Y:S02]  /*0610*/  @!P0 SHF.L.W.U32.HI R21, R19.reuse, R18.reuse, R19.reuse ;  /* 0x0000001213158219 */ /* 0x1c0fe40000010e13 */
[----:B------:R-:W-:-:S04]  /*0620*/  @P0 SHF.R.W.U32 R21, R19, R18, R19 ;  /* 0x0000001213150219 */ /* 0x000fc80000001e13 */
[----:B------:R-:W-:-:S04]  /*0630*/  LOP3.LUT R14, R14, R21, RZ, 0x3c, !PT ;  /* 0x000000150e0e7212 */ /* 0x000fc800078e3cff */
[----:B------:R-:W-:-:S04]  /*0640*/  LOP3.LUT R19, R14, 0x1, RZ, 0xc0, !PT ;  /* 0x000000010e137812 */ /* 0x000fc800078ec0ff */
[----:B------:R-:W-:Y:S02]  /*0650*/  ISETP.NE.U32.AND P2, PT, R19, 0x1, PT ;  /* 0x000000011300780c */ /* 0x000fe40003f45070 */
[----:B------:R-:W-:-:S04]  /*0660*/  LOP3.LUT R21, R21, 0xffffff00, RZ, 0xc0, !PT ;  /* 0xffffff0015157812 */ /* 0x000fc800078ec0ff */
[----:B------:R-:W-:Y:S02]  /*0670*/  LOP3.LUT R21, R21, 0xff, R14, 0xf8, !PT ;  /* 0x000000ff15157812 */ /* 0x000fe400078ef80e */
[----:B------:R-:W-:-:S05]  /*0680*/  LOP3.LUT R14, R14, 0x1f, RZ, 0xc0, !PT ;  /* 0x0000001f0e0e7812 */ /* 0x000fca00078ec0ff */
[CCC-:B------:R-:W-:Y:S02]  /*0690*/  @!P2 SHF.L.W.U32.HI R19, R21.reuse, R14.reuse, R21.reuse ;  /* 0x0000000e1513a219 */ /* 0x1c0fe40000010e15 */
[----:B------:R-:W-:-:S04]  /*06a0*/  @P2 SHF.R.W.U32 R19, R21, R14, R21 ;  /* 0x0000000e15132219 */ /* 0x000fc80000001e15 */
[----:B------:R-:W-:-:S04]  /*06b0*/  SHF.R.U32.HI R20, RZ, 0x8, R19 ;  /* 0x00000008ff147819 */ /* 0x000fc80000011613 */
[----:B------:R-:W-:-:S04]  /*06c0*/  LOP3.LUT R15, R15, R20, RZ, 0x3c, !PT ;  /* 0x000000140f0f7212 */ /* 0x000fc800078e3cff */
[----:B------:R-:W-:-:S04]  /*06d0*/  LOP3.LUT R20, R15, 0x1, RZ, 0xc0, !PT ;  /* 0x000000010f147812 */ /* 0x000fc800078ec0ff */
[----:B------:R-:W-:Y:S02]  /*06e0*/  ISETP.NE.U32.AND P3, PT, R20, 0x1, PT ;  /* 0x000000011400780c */ /* 0x000fe40003f65070 */
[C---:B------:R-:W-:Y:S02]  /*06f0*/  LOP3.LUT R20, R19.reuse, 0xff, RZ, 0xc0, !PT ;  /* 0x000000ff13147812 */ /* 0x040fe400078ec0ff */
[----:B------:R-:W-:Y:S02]  /*0700*/  LOP3.LUT R19, R19, 0xffff0000, RZ, 0xc0, !PT ;  /* 0xffff000013137812 */ /* 0x000fe400078ec0ff */
[C---:B------:R-:W-:Y:S02]  /*0710*/  PRMT R20, R15.reuse, 0x7604, R20 ;  /* 0x000076040f147816 */ /* 0x040fe40000000014 */
[----:B------:R-:W-:-:S03]  /*0720*/  LOP3.LUT R15, R15, 0x1f, RZ, 0xc0, !PT ;  /* 0x0000001f0f0f7812 */ /* 0x000fc600078ec0ff */
[----:B------:R-:W-:-:S05]  /*0730*/  IMAD.IADD R20, R20, 0x1, R19 ;  /* 0x0000000114147824 */ /* 0x000fca00078e0213 */
[CCC-:B------:R-:W-:Y:S02]  /*0740*/  @!P3 SHF.L.W.U32.HI R19, R20.reuse, R15.reuse, R20.reuse ;  /* 0x0000000f1413b219 */ /* 0x1c0fe40000010e14 */
[----:B------:R-:W-:-:S04]  /*0750*/  @P3 SHF.R.W.U32 R19, R20, R15, R20 ;  /* 0x0000000f14133219 */ /* 0x000fc80000001e14 */
[----:B------:R-:W-:-:S04]  /*0760*/  PRMT R20, R19, 0x7632, R20 ;  /* 0x0000763213147816 */ /* 0x000fc80000000014 */
[----:B------:R-:W-:-:S04]  /*0770*/  LOP3.LUT R13, R13, R20, RZ, 0x3c, !PT ;  /* 0x000000140d0d7212 */ /* 0x000fc800078e3cff */
[----:B------:R-:W-:-:S04]  /*0780*/  LOP3.LUT R20, R13, 0x1, RZ, 0xc0, !PT ;  /* 0x000000010d147812 */ /* 0x000fc800078ec0ff */
[----:B------:R-:W-:Y:S02]  /*0790*/  ISETP.NE.U32.AND P1, PT, R20, 0x1, PT ;  /* 0x000000011400780c */ /* 0x000fe40003f25070 */
[----:B------:R-:W-:Y:S01]  /*07a0*/  LOP3.LUT R20, R19, 0xff00ffff, RZ, 0xc0, !PT ;  /* 0xff00ffff13147812 */ /* 0x000fe200078ec0ff */
[----:B------:R-:W-:Y:S01]  /*07b0*/  IMAD.U32 R19, R13, 0x10000, RZ ;  /* 0x000100000d137824 */ /* 0x000fe200078e00ff */
[----:B------:R-:W-:Y:S02]  /*07c0*/  LOP3.LUT R17, R17, 0xffffff, RZ, 0xc0, !PT ;  /* 0x00ffffff11117812 */ /* 0x000fe400078ec0ff */
[----:B------:R-:W-:Y:S02]  /*07d0*/  LOP3.LUT R23, R13, 0x1f, RZ, 0xc0, !PT ;  /* 0x0000001f0d177812 */ /* 0x000fe400078ec0ff */
[----:B------:R-:W-:Y:S01]  /*07e0*/  LOP3.LUT R20, R20, 0xff0000, R19, 0xf8, !PT ;  /* 0x00ff000014147812 */ /* 0x000fe200078ef813 */
[----:B------:R-:W-:-:S04]  /*07f0*/  IMAD R21, R16, 0x1000000, R17 ;  /* 0x0100000010157824 */ /* 0x000fc800078e0211 */
[CCC-:B------:R-:W-:Y:S02]  /*0800*/  @!P1 SHF.L.W.U32.HI R13, R20.reuse, R23.reuse, R20.reuse ;  /* 0x00000017140d9219 */ /* 0x1c0fe40000010e14 */
[----:B------:R-:W-:Y:S02]  /*0810*/  @P1 SHF.R.W.U32 R13, R20, R23, R20 ;  /* 0x00000017140d1219 */ /* 0x000fe40000001e14 */
[CC--:B------:R-:W-:Y:S02]  /*0820*/  @!P0 SHF.L.W.U32.HI R17, R21.reuse, R18.reuse, R21 ;  /* 0x0000001215118219 */ /* 0x0c0fe40000010e15 */
[----:B------:R-:W-:Y:S02]  /*0830*/  SHF.R.U32.HI R19, RZ, 0x18, R13 ;  /* 0x00000018ff137819 */ /* 0x000fe4000001160d */
[----:B------:R-:W-:Y:S02]  /*0840*/  @P0 SHF.R.W.U32 R17, R21, R18, R21 ;  /* 0x0000001215110219 */ /* 0x000fe40000001e15 */
[----:B------:R-:W-:-:S02]  /*0850*/  LOP3.LUT R20, R12, R19, RZ, 0x3c, !PT ;  /* 0x000000130c147212 */ /* 0x000fc400078e3cff */
[CCC-:B------:R-:W-:Y:S02]  /*0860*/  @!P2 SHF.L.W.U32.HI R16, R17.reuse, R14.reuse, R17.reuse ;  /* 0x0000000e1110a219 */ /* 0x1c0fe40000010e11 */
[----:B------:R-:W-:Y:S02]  /*0870*/  @P2 SHF.R.W.U32 R16, R17, R14, R17 ;  /* 0x0000000e11102219 */ /* 0x000fe40000001e11 */
        /* <DEDUP_REMOVED lines=9> */
[----:B------:R-:W-:-:S04]  /*0910*/  LOP3.LUT R12, R18, 0xff, RZ, 0xc0, !PT ;  /* 0x000000ff120c7812 */ /* 0x000fc800078ec0ff */
[----:B------:R-:W-:-:S13]  /*0920*/  ISETP.NE.AND P1, PT, R11, R12, PT ;  /* 0x0000000c0b00720c */ /* 0x000fda0003f25270 */
[----:B------:R-:W-:Y:S05]  /*0930*/  @P1 EXIT ;  /* 0x000000000000194d */ /* 0x000fea0003800000 */
[----:B------:R-:W2:Y:S04]  /*0940*/  LDG.E.U8 R21, desc[UR6][R2.64+0x2] ;  /* 0x0000020602157981 */ /* 0x000ea8000c1e1100 */
[----:B------:R-:W3:Y:S04]  /*0950*/  LDG.E.U8 R19, desc[UR6][R2.64+0x1] ;  /* 0x0000010602137981 */ /* 0x000ee8000c1e1100 */
[----:B------:R-:W4:Y:S04]  /*0960*/  LDG.E.U8 R17, desc[UR6][R2.64+0x3] ;  /* 0x0000030602117981 */ /* 0x000f28000c1e1100 */
[----:B------:R-:W5:Y:S04]  /*0970*/  LDG.E.U8 R16, desc[UR6][R2.64+0x4] ;  /* 0x0000040602107981 */ /* 0x000f68000c1e1100 */
[----:B------:R-:W5:Y:S04]  /*0980*/  LDG.E.U8 R12, desc[UR6][R2.64+0x5] ;  /* 0x00000506020c7981 */ /* 0x000f68000c1e1100 */
[----:B------:R-:W5:Y:S04]  /*0990*/  LDG.E.U8 R11, desc[UR6][R2.64+0x6] ;  /* 0x00000606020b7981 */ /* 0x000f68000c1e1100 */
[----:B------:R0:W5:Y:S01]  /*09a0*/  LDG.E.U8 R14, desc[UR6][R2.64+0x7] ;  /* 0x00000706020e7981 */ /* 0x000162000c1e1100 */
[----:B------:R-:W-:-:S02]  /*09b0*/  LOP3.LUT R13, R13, 0xffffff, RZ, 0xc0, !PT ;  /* 0x00ffffff0d0d7812 */ /* 0x000fc400078ec0ff */
[----:B------:R-:W-:-:S03]  /*09c0*/  LOP3.LUT R22, R18, 0xffff, RZ, 0xc0, !PT ;  /* 0x0000ffff12167812 */ /* 0x000fc600078ec0ff */
[----:B------:R-:W-:Y:S01]  /*09d0*/  IMAD R24, R20, 0x1000000, R13 ;  /* 0x0100000014187824 */ /* 0x000fe200078e020d */
[----:B------:R-:W-:Y:S02]  /*09e0*/  PRMT R20, R18, 0x7632, R20 ;  /* 0x0000763212147816 */ /* 0x000fe40000000014 */
[----:B------:R-:W-:Y:S02]  /*09f0*/  SHF.R.U32.HI R22, RZ, 0x8, R22 ;  /* 0x00000008ff167819 */ /* 0x000fe40000011616 */
[----:B------:R-:W-:Y:S02]  /*0a00*/  LOP3.LUT R20, R20, 0xff, RZ, 0xc0, !PT ;  /* 0x000000ff14147812 */ /* 0x000fe400078ec0ff */
[----:B------:R-:W-:Y:S02]  /*0a10*/  PRMT R22, R22, 0x9910, RZ ;  /* 0x0000991016167816 */ /* 0x000fe400000000ff */
[CCC-:B------:R-:W-:Y:S02]  /*0a20*/  @!P0 SHF.L.W.U32.HI R13, R24.reuse, R15.reuse, R24.reuse ;  /* 0x0000000f180d8219 */ /* 0x1c0fe40000010e18 */
[----:B------:R-:W-:-:S02]  /*0a30*/  @P0 SHF.R.W.U32 R13, R24, R15, R24 ;  /* 0x0000000f180d0219 */ /* 0x000fc40000001e18 */
[----:B------:R-:W-:Y:S02]  /*0a40*/  SHF.R.U32.HI R18, RZ, 0x18, R18 ;  /* 0x00000018ff127819 */ /* 0x000fe40000011612 */
[C---:B0-----:R-:W-:Y:S02]  /*0a50*/  LOP3.LUT R2, R13.reuse, 0xffff, RZ, 0xc0, !PT ;  /* 0x0000ffff0d027812 */ /* 0x041fe400078ec0ff */
[----:B------:R-:W-:Y:S02]  /*0a60*/  PRMT R18, R18, 0x9910, RZ ;  /* 0x0000991012127816 */ /* 0x000fe400000000ff */
[----:B------:R-:W-:Y:S02]  /*0a70*/  SHF.R.U32.HI R2, RZ, 0x8, R2 ;  /* 0x00000008ff027819 */ /* 0x000fe40000011602 */
[----:B------:R-:W-:Y:S02]  /*0a80*/  LOP3.LUT R3, R13, 0xff, RZ, 0xc0, !PT ;  /* 0x000000ff0d037812 */ /* 0x000fe400078ec0ff */
[----:B------:R-:W-:-:S02]  /*0a90*/  PRMT R2, R2, 0x9910, RZ ;  /* 0x0000991002027816 */ /* 0x000fc400000000ff */
[----:B--2---:R-:W-:Y:S01]  /*0aa0*/  ISETP.NE.AND P0, PT, R21, R20, PT ;  /* 0x000000141500720c */ /* 0x004fe20003f05270 */
[----:B------:R-:W-:-:S05]  /*0ab0*/  IMAD.MOV.U32 R20, RZ, RZ, R22 ;  /* 0x000000ffff147224 */ /* 0x000fca00078e0016 */
[----:B---3--:R-:W-:-:S04]  /*0ac0*/  ISETP.NE.OR P0, PT, R19, R20, P0 ;  /* 0x000000141300720c */ /* 0x008fc80000705670 */
[----:B----4-:R-:W-:-:S04]  /*0ad0*/  ISETP.NE.OR P0, PT, R17, R18, P0 ;  /* 0x000000121100720c */ /* 0x010fc80000705670 */
[----:B-----5:R-:W-:Y:S01]  /*0ae0*/  ISETP.NE.OR P0, PT, R16, R3, P0 ;  /* 0x000000031000720c */ /* 0x020fe20000705670 */
[----:B------:R-:W-:Y:S01]  /*0af0*/  IMAD.MOV.U32 R3, RZ, RZ, R2 ;  /* 0x000000ffff037224 */ /* 0x000fe200078e0002 */
[--C-:B------:R-:W-:Y:S02]  /*0b00*/  SHF.R.U32.HI R2, RZ, 0x18, R13.reuse ;  /* 0x00000018ff027819 */ /* 0x100fe4000001160d */
[----:B------:R-:W-:Y:S02]  /*0b10*/  PRMT R13, R13, 0x7632, R13 ;  /* 0x000076320d0d7816 */ /* 0x000fe4000000000d */
[----:B------:R-:W-:Y:S02]  /*0b20*/  ISETP.NE.OR P0, PT, R12, R3, P0 ;  /* 0x000000030c00720c */ /* 0x000fe40000705670 */
[----:B------:R-:W-:Y:S02]  /*0b30*/  PRMT R3, R2, 0x9910, RZ ;  /* 0x0000991002037816 */ /* 0x000fe400000000ff */
[----:B------:R-:W-:-:S04]  /*0b40*/  LOP3.LUT R2, R13, 0xff, RZ, 0xc0, !PT ;  /* 0x000000ff0d027812 */ /* 0x000fc800078ec0ff */
[----:B------:R-:W-:-:S04]  /*0b50*/  ISETP.NE.OR P0, PT, R11, R2, P0 ;  /* 0x000000020b00720c */ /* 0x000fc80000705670 */
[----:B------:R-:W-:-:S13]  /*0b60*/  ISETP.NE.OR P0, PT, R14, R3, P0 ;  /* 0x000000030e00720c */ /* 0x000fda0000705670 */
[----:B------:R-:W-:Y:S05]  /*0b70*/  @P0 EXIT ;  /* 0x000000000000094d */ /* 0x000fea0003800000 */
[----:B------:R-:W0:Y:S01]  /*0b80*/  S2R R11, SR_LANEID ;  /* 0x00000000000b7919 */ /* 0x000e220000000000 */
[----:B------:R-:W-:Y:S01]  /*0b90*/  VOTEU.ANY UR5, UPT, PT ;  /* 0x0000000000057886 */ /* 0x000fe200038e0100 */
[----:B------:R-:W1:Y:S01]  /*0ba0*/  LDC.64 R2, c[0x0][0x380] ;  /* 0x0000e000ff027b82 */ /* 0x000e620000000a00 */
[----:B------:R-:W0:Y:S01]  /*0bb0*/  FLO.U32 R12, UR5 ;  /* 0x00000005000c7d00 */ /* 0x000e2200080e0000 */
[----:B------:R-:W2:Y:S01]  /*0bc0*/  S2R R14, SR_LTMASK ;  /* 0x00000000000e7919 */ /* 0x000ea20000003900 */
[----:B------:R-:W3:Y:S06]  /*0bd0*/  LDCU UR4, c[0x0][0x388] ;  /* 0x00007100ff0477ac */ /* 0x000eec0008000800 */
[----:B------:R-:W1:Y:S01]  /*0be0*/  POPC R13, UR5 ;  /* 0x00000005000d7d09 */ /* 0x000e620008000000 */
[----:B0-----:R-:W-:-:S13]  /*0bf0*/  ISETP.EQ.U32.AND P0, PT, R12, R11, PT ;  /* 0x0000000b0c00720c */ /* 0x001fda0003f02070 */
[----:B-1----:R-:W4:Y:S01]  /*0c00*/  @P0 ATOMG.E.ADD.STRONG.GPU PT, R3, desc[UR6][R2.64], R13 ;  /* 0x8000000d020309a8 */ /* 0x002f2200081ef106 */
[----:B--2---:R-:W-:Y:S01]  /*0c10*/  LOP3.LUT R14, R14, UR5, RZ, 0xc0, !PT ;  /* 0x000000050e0e7c12 */ /* 0x004fe2000f8ec0ff */
[----:B---3--:R-:W-:-:S05]  /*0c20*/  UIADD3 UR4, UPT, UPT, UR4, -0x1, URZ ;  /* 0xffffffff04047890 */ /* 0x008fca000fffe0ff */
[----:B------:R-:W0:Y:S01]  /*0c30*/  POPC R14, R14 ;  /* 0x0000000e000e7309 */ /* 0x000e220000000000 */
[----:B----4-:R-:W0:Y:S02]  /*0c40*/  SHFL.IDX PT, R11, R3, R12, 0x1f ;  /* 0x00001f0c030b7589 */ /* 0x010e2400000e0000 */
[----:B0-----:R-:W-:-:S05]  /*0c50*/  IMAD.IADD R11, R11, 0x1, R14 ;  /* 0x000000010b0b7824 */ /* 0x001fca00078e020e */
[----:B------:R-:W-:-:S13]  /*0c60*/  ISETP.GE.AND P0, PT, R11, UR4, PT ;  /* 0x000000040b007c0c */ /* 0x000fda000bf06270 */
[----:B------:R-:W-:Y:S05]  /*0c70*/  @P0 EXIT ;  /* 0x000000000000094d */ /* 0x000fea0003800000 */
[----:B------:R-:W0:Y:S01]  /*0c80*/  LDCU.64 UR4, c[0x0][0x380] ;  /* 0x00007000ff0477ac */ /* 0x000e220008000a00 */
[----:B------:R-:W-:-:S05]  /*0c90*/  IMAD R11, R11, 0x9, RZ ;  /* 0x000000090b0b7824 */ /* 0x000fca00078e02ff */
[----:B0-----:R-:W-:-:S04]  /*0ca0*/  IADD3 R2, P0, PT, R11, UR4, RZ ;  /* 0x000000040b027c10 */ /* 0x001fc8000ff1e0ff */
[----:B------:R-:W-:-:S05]  /*0cb0*/  LEA.HI.X.SX32 R3, R11, UR5, 0x1, P0 ;  /* 0x000000050b037c11 */ /* 0x000fca00080f0eff */
[----:B------:R-:W-:Y:S04]  /*0cc0*/  STG.E.U8 desc[UR6][R2.64+0x9], R0 ;  /* 0x0000090002007986 */ /* 0x000fe8000c101106 */
[----:B------:R-:W-:Y:S04]  /*0cd0*/  STG.E.U8 desc[UR6][R2.64+0xa], R5 ;  /* 0x00000a0502007986 */ /* 0x000fe8000c101106 */
[----:B------:R-:W-:Y:S04]  /*0ce0*/  STG.E.U8 desc[UR6][R2.64+0xb], R4 ;  /* 0x00000b0402007986 */ /* 0x000fe8000c101106 */
[----:B------:R-:W-:Y:S04]  /*0cf0*/  STG.E.U8 desc[UR6][R2.64+0xc], R6 ;  /* 0x00000c0602007986 */ /* 0x000fe8000c101106 */
[----:B------:R-:W-:Y:S04]  /*0d00*/  STG.E.U8 desc[UR6][R2.64+0xd], R8 ;  /* 0x00000d0802007986 */ /* 0x000fe8000c101106 */
[----:B------:R-:W-:Y:S04]  /*0d10*/  STG.E.U8 desc[UR6][R2.64+0xe], R9 ;  /* 0x00000e0902007986 */ /* 0x000fe8000c101106 */
[----:B------:R-:W-:Y:S04]  /*0d20*/  STG.E.U8 desc[UR6][R2.64+0xf], R7 ;  /* 0x00000f0702007986 */ /* 0x000fe8000c101106 */
[----:B------:R-:W-:Y:S04]  /*0d30*/  STG.E.U8 desc[UR6][R2.64+0x10], R10 ;  /* 0x0000100a02007986 */ /* 0x000fe8000c101106 */
[----:B------:R-:W-:Y:S01]  /*0d40*/  STG.E.U8 desc[UR6][R2.64+0x11], RZ ;  /* 0x000011ff02007986 */ /* 0x000fe2000c101106 */
[----:B------:R-:W-:Y:S05]  /*0d50*/  EXIT ;  /* 0x000000000000794d */ /* 0x000fea0003800000 */
.L_x_0:
[----:B------:R-:W-:-:S00]  /*0d60*/  BRA `(.L_x_0) ;  /* 0xfffffffc00fc7947 */ /* 0x000fc0000383ffff */
[----:B------:R-:W-:-:S00]  /*0d70*/  NOP ;  /* 0x0000000000007918 */ /* 0x000fc00000000000 */
        /* <DEDUP_REMOVED lines=8> */
.L_x_1:


//--------------------- .nv.shared.reserved.0     --------------------------
	.section	.nv.shared.reserved.0,"aw",@nobits
	.weak		__nv_reservedSMEM_offset_0_alias
	.size		__nv_reservedSMEM_offset_0_alias, 0, 64
	.other		__nv_reservedSMEM_offset_0_alias,@"STO_CUDA_RESERVED_SHARED STV_DEFAULT"
__nv_reservedSMEM_offset_0_alias:
	.zero		0
	.zero		64


//--------------------- .nv.constant0._Z18brute_force_kernelPciPKhS1_mm --------------------------
	.section	.nv.constant0._Z18brute_force_kernelPciPKhS1_mm,"a",@progbits
	.sectionflags	@""
	.align	4
.nv.constant0._Z18brute_force_kernelPciPKhS1_mm:
	.zero		944


//--------------------- SYMBOLS --------------------------

	.type		.nv.reservedSmem.offset0,@object
	.size		.nv.reservedSmem.offset0,0x4
